	.headerflags	@"EF_CUDA_TEXMODE_UNIFIED EF_CUDA_64BIT_ADDRESS EF_CUDA_ACCELERATORS EF_CUDA_SM90 EF_CUDA_VIRTUAL_SM(EF_CUDA_SM90)"
	.elftype	@"ET_EXEC"


//--------------------- .nv.info                  --------------------------
	.section	.nv.info,"",@"SHT_CUDA_INFO"
	.align	4


	//----- nvinfo : EIATTR_REGCOUNT
	.align		4
        /*0000*/ 	.byte	0x04, 0x2f
        /*0002*/ 	.short	(.L_6 - .L_5)
	.align		4
.L_5:
        /*0004*/ 	.word	index@(triton_poi_fused_clamp_div_gather_mul_pow_rsub_sqrt_sub_2)
        /*0008*/ 	.word	0x00000018


	//----- nvinfo : EIATTR_MIN_STACK_SIZE
	.align		4
.L_6:
        /*000c*/ 	.byte	0x04, 0x12
        /*000e*/ 	.short	(.L_8 - .L_7)
	.align		4
.L_7:
        /*0010*/ 	.word	index@(triton_poi_fused_clamp_div_gather_mul_pow_rsub_sqrt_sub_2)
        /*0014*/ 	.word	0x00000000


	//----- nvinfo : EIATTR_FRAME_SIZE
	.align		4
.L_8:
        /*0018*/ 	.byte	0x04, 0x11
        /*001a*/ 	.short	(.L_10 - .L_9)
	.align		4
.L_9:
        /*001c*/ 	.word	index@(triton_poi_fused_clamp_div_gather_mul_pow_rsub_sqrt_sub_2)
        /*0020*/ 	.word	0x00000000


	//----- nvinfo : EIATTR_MIN_STACK_SIZE
	.align		4
.L_10:
        /*0024*/ 	.byte	0x04, 0x12
        /*0026*/ 	.short	(.L_12 - .L_11)
	.align		4
.L_11:
        /*0028*/ 	.word	index@(triton_poi_fused_clamp_div_gather_mul_pow_rsub_sqrt_sub_2)
        /*002c*/ 	.word	0x00000000
.L_12:


//--------------------- .nv.info.triton_poi_fused_clamp_div_gather_mul_pow_rsub_sqrt_sub_2 --------------------------
	.section	.nv.info.triton_poi_fused_clamp_div_gather_mul_pow_rsub_sqrt_sub_2,"",@"SHT_CUDA_INFO"
	.sectionflags	@""
	.align	4


	//----- nvinfo : EIATTR_CUDA_API_VERSION
	.align		4
        /*0000*/ 	.byte	0x04, 0x37
        /*0002*/ 	.short	(.L_14 - .L_13)
.L_13:
        /*0004*/ 	.word	0x0000007c


	//----- nvinfo : EIATTR_KPARAM_INFO
	.align		4
.L_14:
        /*0008*/ 	.byte	0x04, 0x17
        /*000a*/ 	.short	(.L_16 - .L_15)
.L_15:
        /*000c*/ 	.word	0x00000000
        /*0010*/ 	.short	0x0004
        /*0012*/ 	.short	0x0020
        /*0014*/ 	.byte	0x00, 0xf0, 0x11, 0x00


	//----- nvinfo : EIATTR_KPARAM_INFO
	.align		4
.L_16:
        /*0018*/ 	.byte	0x04, 0x17
        /*001a*/ 	.short	(.L_18 - .L_17)
.L_17:
        /*001c*/ 	.word	0x00000000
        /*0020*/ 	.short	0x0003
        /*0022*/ 	.short	0x0018
        /*0024*/ 	.byte	0x00, 0xf4, 0x21, 0x00


	//----- nvinfo : EIATTR_KPARAM_INFO
	.align		4
.L_18:
        /*0028*/ 	.byte	0x04, 0x17
        /*002a*/ 	.short	(.L_20 - .L_19)
.L_19:
        /*002c*/ 	.word	0x00000000
        /*0030*/ 	.short	0x0002
        /*0032*/ 	.short	0x0010
        /*0034*/ 	.byte	0x00, 0xf4, 0x21, 0x00


	//----- nvinfo : EIATTR_KPARAM_INFO
	.align		4
.L_20:
        /*0038*/ 	.byte	0x04, 0x17
        /*003a*/ 	.short	(.L_22 - .L_21)
.L_21:
        /*003c*/ 	.word	0x00000000
        /*0040*/ 	.short	0x0001
        /*0042*/ 	.short	0x0008
        /*0044*/ 	.byte	0x00, 0xf4, 0x21, 0x00


	//----- nvinfo : EIATTR_KPARAM_INFO
	.align		4
.L_22:
        /*0048*/ 	.byte	0x04, 0x17
        /*004a*/ 	.short	(.L_24 - .L_23)
.L_23:
        /*004c*/ 	.word	0x00000000
        /*0050*/ 	.short	0x0000
        /*0052*/ 	.short	0x0000
        /*0054*/ 	.byte	0x00, 0xf4, 0x21, 0x00


	//----- nvinfo : EIATTR_SPARSE_MMA_MASK
	.align		4
.L_24:
        /*0058*/ 	.byte	0x03, 0x50
        /*005a*/ 	.short	0x0000


	//----- nvinfo : EIATTR_MAXREG_COUNT
	.align		4
        /*005c*/ 	.byte	0x03, 0x1b
        /*005e*/ 	.short	0x00ff


	//----- nvinfo : EIATTR_EXTERNS
	.align		4
        /*0060*/ 	.byte	0x04, 0x0f
        /*0062*/ 	.short	(.L_26 - .L_25)


	//   ....[0]....
	.align		4
.L_25:
        /*0064*/ 	.word	index@(__assertfail)


	//----- nvinfo : EIATTR_SYSCALL_OFFSETS
	.align		4
.L_26:
        /*0068*/ 	.byte	0x04, 0x46
        /*006a*/ 	.short	(.L_28 - .L_27)


	//   ....[0]....
.L_27:
        /*006c*/ 	.word	0x000002e0


	//----- nvinfo : EIATTR_EXIT_INSTR_OFFSETS
	.align		4
.L_28:
        /*0070*/ 	.byte	0x04, 0x1c
        /*0072*/ 	.short	(.L_30 - .L_29)


	//   ....[0]....
.L_29:
        /*0074*/ 	.word	0x00000730


	//   ....[1]....
        /*0078*/ 	.word	0x00000750


	//----- nvinfo : EIATTR_REQNTID
	.align		4
.L_30:
        /*007c*/ 	.byte	0x04, 0x10
        /*007e*/ 	.short	(.L_32 - .L_31)
.L_31:
        /*0080*/ 	.word	0x00000080
        /*0084*/ 	.word	0x00000001
        /*0088*/ 	.word	0x00000001


	//----- nvinfo : EIATTR_CRS_STACK_SIZE
	.align		4
.L_32:
        /*008c*/ 	.byte	0x04, 0x1e
        /*008e*/ 	.short	(.L_34 - .L_33)
.L_33:
        /*0090*/ 	.word	0x00000000


	//----- nvinfo : EIATTR_CBANK_PARAM_SIZE
	.align		4
.L_34:
        /*0094*/ 	.byte	0x03, 0x19
        /*0096*/ 	.short	0x0024


	//----- nvinfo : EIATTR_PARAM_CBANK
	.align		4
        /*0098*/ 	.byte	0x04, 0x0a
        /*009a*/ 	.short	(.L_36 - .L_35)
	.align		4
.L_35:
        /*009c*/ 	.word	index@(.nv.constant0.triton_poi_fused_clamp_div_gather_mul_pow_rsub_sqrt_sub_2)
        /*00a0*/ 	.short	0x0210
        /*00a2*/ 	.short	0x0024


	//----- nvinfo : EIATTR_SW_WAR
	.align		4
.L_36:
        /*00a4*/ 	.byte	0x04, 0x36
        /*00a6*/ 	.short	(.L_38 - .L_37)
.L_37:
        /*00a8*/ 	.word	0x00000008
.L_38:


//--------------------- .nv.callgraph             --------------------------
	.section	.nv.callgraph,"",@"SHT_CUDA_CALLGRAPH"
	.align	4
	.sectionentsize	8
	.align		4
        /*0000*/ 	.word	0x00000000
	.align		4
        /*0004*/ 	.word	0xffffffff
	.align		4
        /*0008*/ 	.word	index@(triton_poi_fused_clamp_div_gather_mul_pow_rsub_sqrt_sub_2)
	.align		4
        /*000c*/ 	.word	index@(__assertfail)
	.align		4
        /*0010*/ 	.word	0x00000000
	.align		4
        /*0014*/ 	.word	0xfffffffe
	.align		4
        /*0018*/ 	.word	0x00000000
	.align		4
        /*001c*/ 	.word	0xfffffffd
	.align		4
        /*0020*/ 	.word	0x00000000
	.align		4
        /*0024*/ 	.word	0xfffffffc


//--------------------- .nv.constant4             --------------------------
	.section	.nv.constant4,"a",@progbits
	.align	8
	.align		8
.nv.constant4:
        /*0000*/ 	.dword	__assertfail
	.align		8
        /*0008*/ 	.dword	assertFunc_0
	.align		8
        /*0010*/ 	.dword	assertFile_0
	.align		8
        /*0018*/ 	.dword	assertMessage_0
	.align		8
        /*0020*/ 	.dword	_$_str
	.align		8
        /*0028*/ 	.dword	_$_str_$_2


//--------------------- .text.triton_poi_fused_clamp_div_gather_mul_pow_rsub_sqrt_sub_2 --------------------------
	.section	.text.triton_poi_fused_clamp_div_gather_mul_pow_rsub_sqrt_sub_2,"ax",@progbits
	.sectionflags	@"SHF_BARRIERS=1"
	.align	128
        .global         triton_poi_fused_clamp_div_gather_mul_pow_rsub_sqrt_sub_2
        .type           triton_poi_fused_clamp_div_gather_mul_pow_rsub_sqrt_sub_2,@function
        .size           triton_poi_fused_clamp_div_gather_mul_pow_rsub_sqrt_sub_2,(.L_x_2 - triton_poi_fused_clamp_div_gather_mul_pow_rsub_sqrt_sub_2)
        .other          triton_poi_fused_clamp_div_gather_mul_pow_rsub_sqrt_sub_2,@"STO_CUDA_ENTRY STV_DEFAULT"
triton_poi_fused_clamp_div_gather_mul_pow_rsub_sqrt_sub_2:
.text.triton_poi_fused_clamp_div_gather_mul_pow_rsub_sqrt_sub_2:
[----:B------:R-:W0:Y:S02]  /*0000*/  LDC R1, c[0x0][0x28] ;  /* 0x00000a00ff017b82 */ /* 0x000e240000000800 */
[----:B------:R-:W1:Y:S01]  /*0010*/  S2R R0, SR_TID.X ;  /* 0x0000000000007919 */ /* 0x000e620000002100 */
[----:B------:R-:W2:Y:S01]  /*0020*/  LDC.64 R2, c[0x0][0x218] ;  /* 0x00008600ff027b82 */ /* 0x000ea20000000a00 */
[----:B------:R-:W-:Y:S01]  /*0030*/  ULDC.64 UR4, c[0x0][0x208] ;  /* 0x0000820000047ab9 */ /* 0x000fe20000000a00 */
[----:B------:R-:W3:Y:S06]  /*0040*/  S2R R7, SR_CTAID.X ;  /* 0x0000000000077919 */ /* 0x000eec0000002500 */
[----:B------:R-:W4:Y:S01]  /*0050*/  LDC.64 R16, c[0x0][0x210] ;  /* 0x00008400ff107b82 */ /* 0x000f220000000a00 */
[----:B-1----:R-:W-:Y:S01]  /*0060*/  IMAD.SHL.U32 R0, R0, 0x2, RZ ;  /* 0x0000000200007824 */ /* 0x002fe200078e00ff */
[----:B---3--:R-:W-:-:S04]  /*0070*/  SHF.R.S32.HI R4, RZ, 0x17, R7 ;  /* 0x00000017ff047819 */ /* 0x008fc80000011407 */
[----:B------:R-:W-:Y:S02]  /*0080*/  LOP3.LUT R0, R0, 0xfe, RZ, 0xc0, !PT ;  /* 0x000000fe00007812 */ /* 0x000fe400078ec0ff */
[----:B------:R-:W-:-:S03]  /*0090*/  SGXT R4, R4, 0x1 ;  /* 0x000000010404781a */ /* 0x000fc60000000200 */
[----:B------:R-:W-:-:S05]  /*00a0*/  IMAD R7, R7, 0x100, R0 ;  /* 0x0000010007077824 */ /* 0x000fca00078e0200 */
[----:B------:R-:W-:Y:S02]  /*00b0*/  LEA.HI R0, R4, R7, RZ, 0x2 ;  /* 0x0000000704007211 */ /* 0x000fe400078f10ff */
[----:B------:R-:W-:Y:S02]  /*00c0*/  CS2R R4, SRZ ;  /* 0x0000000000047805 */ /* 0x000fe4000001ff00 */
[----:B------:R-:W-:Y:S02]  /*00d0*/  ISETP.GE.AND P1, PT, R7, 0x100, PT ;  /* 0x000001000700780c */ /* 0x000fe40003f26270 */
[----:B------:R-:W-:-:S05]  /*00e0*/  SHF.R.S32.HI R0, RZ, 0x2, R0 ;  /* 0x00000002ff007819 */ /* 0x000fca0000011400 */
[----:B--2---:R-:W-:-:S06]  /*00f0*/  IMAD.WIDE R2, R0, 0x8, R2 ;  /* 0x0000000800027825 */ /* 0x004fcc00078e0202 */
[----:B------:R-:W2:Y:S01]  /*0100*/  @!P1 LDG.E.EL.64 R4, desc[UR4][R2.64] ;  /* 0x0000000402049981 */ /* 0x000ea2000c2e1b00 */
[----:B------:R-:W-:Y:S01]  /*0110*/  CS2R R14, SRZ ;  /* 0x00000000000e7805 */ /* 0x000fe2000001ff00 */
[----:B----4-:R-:W-:-:S05]  /*0120*/  IMAD.WIDE R16, R7, 0x4, R16 ;  /* 0x0000000407107825 */ /* 0x010fca00078e0210 */
[----:B------:R1:W5:Y:S01]  /*0130*/  @!P1 LDG.E.64 R14, desc[UR4][R16.64] ;  /* 0x00000004100e9981 */ /* 0x000362000c1e1b00 */
[----:B--2---:R-:W-:Y:S02]  /*0140*/  IADD3 R11, P0, R4, -0x1, RZ ;  /* 0xffffffff040b7810 */ /* 0x004fe40007f1e0ff */
[----:B------:R-:W-:Y:S02]  /*0150*/  IADD3 R18, P2, R4, 0x3, RZ ;  /* 0x0000000304127810 */ /* 0x000fe40007f5e0ff */
[----:B------:R-:W-:Y:S02]  /*0160*/  IADD3.X R6, R5, -0x1, RZ, P0, !PT ;  /* 0xffffffff05067810 */ /* 0x000fe400007fe4ff */
[----:B------:R-:W-:Y:S02]  /*0170*/  IADD3.X R9, RZ, R5, RZ, P2, !PT ;  /* 0x00000005ff097210 */ /* 0x000fe400017fe4ff */
[----:B------:R-:W-:-:S04]  /*0180*/  ISETP.GE.AND P0, PT, R6, RZ, PT ;  /* 0x000000ff0600720c */ /* 0x000fc80003f06270 */
[----:B------:R-:W-:Y:S02]  /*0190*/  SEL R18, R18, R11, !P0 ;  /* 0x0000000b12127207 */ /* 0x000fe40004000000 */
[----:B------:R-:W-:Y:S02]  /*01a0*/  SEL R9, R9, R6, !P0 ;  /* 0x0000000609097207 */ /* 0x000fe40004000000 */
[----:B------:R-:W-:-:S04]  /*01b0*/  ISETP.GE.U32.AND P0, PT, R18, 0x4, PT ;  /* 0x000000041200780c */ /* 0x000fc80003f06070 */
[----:B------:R-:W-:-:S04]  /*01c0*/  ISETP.GE.U32.AND.EX P0, PT, R9, RZ, PT, P0 ;  /* 0x000000ff0900720c */ /* 0x000fc80003f06100 */
[----:B------:R-:W-:-:S13]  /*01d0*/  ISETP.GT.OR P0, PT, R7, 0xff, !P0 ;  /* 0x000000ff0700780c */ /* 0x000fda0004704670 */
[----:B-1----:R-:W-:Y:S05]  /*01e0*/  @P0 BRA `(.L_x_0) ;  /* 0x0000000000400947 */ /* 0x002fea0003800000 */
[----:B------:R-:W-:Y:S01]  /*01f0*/  MOV R2, 0x0 ;  /* 0x0000000000027802 */ /* 0x000fe20000000f00 */
[----:B------:R-:W-:Y:S01]  /*0200*/  ULDC.64 UR6, c[0x4][0x18] ;  /* 0x0100060000067ab9 */ /* 0x000fe20000000a00 */
[----:B------:R-:W-:Y:S01]  /*0210*/  ULDC.64 UR8, c[0x4][0x8] ;  /* 0x0100020000087ab9 */ /* 0x000fe20000000a00 */
[----:B------:R-:W-:Y:S01]  /*0220*/  IMAD.U32 R4, RZ, RZ, UR6 ;  /* 0x00000006ff047e24 */ /* 0x000fe2000f8e00ff */
[----:B------:R-:W-:Y:S01]  /*0230*/  HFMA2.MMA R12, -RZ, RZ, 0, 5.9604644775390625e-08 ;  /* 0x00000001ff0c7435 */ /* 0x000fe200000001ff */
[----:B------:R-:W-:Y:S01]  /*0240*/  IMAD.U32 R5, RZ, RZ, UR7 ;  /* 0x00000007ff057e24 */ /* 0x000fe2000f8e00ff */
[----:B------:R-:W1:Y:S01]  /*0250*/  LDC.64 R2, c[0x4][R2] ;  /* 0x0100000002027b82 */ /* 0x000e620000000a00 */
[----:B------:R-:W-:Y:S01]  /*0260*/  ULDC.64 UR6, c[0x4][0x10] ;  /* 0x0100040000067ab9 */ /* 0x000fe20000000a00 */
[----:B------:R-:W-:Y:S01]  /*0270*/  IMAD.U32 R10, RZ, RZ, UR8 ;  /* 0x00000008ff0a7e24 */ /* 0x000fe2000f8e00ff */
[----:B------:R-:W-:Y:S01]  /*0280*/  MOV R6, UR6 ;  /* 0x0000000600067c02 */ /* 0x000fe20008000f00 */
[----:B------:R-:W-:Y:S01]  /*0290*/  IMAD.U32 R7, RZ, RZ, UR7 ;  /* 0x00000007ff077e24 */ /* 0x000fe2000f8e00ff */
[----:B------:R-:W-:Y:S01]  /*02a0*/  MOV R11, UR9 ;  /* 0x00000009000b7c02 */ /* 0x000fe20008000f00 */
[----:B------:R-:W-:-:S02]  /*02b0*/  IMAD.MOV.U32 R8, RZ, RZ, 0x22 ;  /* 0x00000022ff087424 */ /* 0x000fc400078e00ff */
[----:B------:R-:W-:-:S07]  /*02c0*/  IMAD.MOV.U32 R13, RZ, RZ, RZ ;  /* 0x000000ffff0d7224 */ /* 0x000fce00078e00ff */
[----:B------:R-:W-:-:S07]  /*02d0*/  LEPC R20, `(.L_x_0) ;  /* 0x000000001014794e */ /* 0x000fce0000000000 */
[----:B01---5:R-:W-:Y:S05]  /*02e0*/  CALL.ABS.NOINC R2 ;  /* 0x0000000002007343 */ /* 0x023fea0003c00000 */
.L_x_0:
[----:B------:R-:W-:Y:S01]  /*02f0*/  SHF.L.U32 R0, R0, 0x2, RZ ;  /* 0x0000000200007819 */ /* 0x000fe200000006ff */
[----:B------:R-:W-:Y:S05]  /*0300*/  WARPSYNC.ALL ;  /* 0x0000000000007948 */ /* 0x000fea0003800000 */
[----:B------:R-:W-:Y:S01]  /*0310*/  BAR.SYNC.DEFER_BLOCKING 0x0 ;  /* 0x0000000000007b1d */ /* 0x000fe20000010000 */
[----:B------:R-:W-:Y:S01]  /*0320*/  HFMA2.MMA R11, -RZ, RZ, 0, 0 ;  /* 0x00000000ff0b7435 */ /* 0x000fe200000001ff */
[----:B------:R-:W-:Y:S01]  /*0330*/  MOV R21, RZ ;  /* 0x000000ff00157202 */ /* 0x000fe20000000f00 */
[----:B------:R-:W-:Y:S01]  /*0340*/  IMAD.MOV.U32 R13, RZ, RZ, RZ ;  /* 0x000000ffff0d7224 */ /* 0x000fe200078e00ff */
[----:B------:R-:W-:Y:S01]  /*0350*/  IADD3 R2, P0, R0, R18, RZ ;  /* 0x0000001200027210 */ /* 0x000fe20007f1e0ff */
[----:B------:R-:W-:Y:S01]  /*0360*/  IMAD.MOV.U32 R7, RZ, RZ, RZ ;  /* 0x000000ffff077224 */ /* 0x000fe200078e00ff */
[----:B------:R-:W-:Y:S01]  /*0370*/  ULDC.64 UR6, c[0x0][0x220] ;  /* 0x0000880000067ab9 */ /* 0x000fe20000000a00 */
[----:B------:R-:W-:Y:S01]  /*0380*/  ULDC.64 UR8, c[0x0][0x228] ;  /* 0x00008a0000087ab9 */ /* 0x000fe20000000a00 */
[----:B------:R-:W-:Y:S01]  /*0390*/  LEA.HI.X.SX32 R3, R0, R9, 0x1, P0 ;  /* 0x0000000900037211 */ /* 0x000fe200000f0eff */
[----:B------:R-:W-:-:S03]  /*03a0*/  IMAD.SHL.U32 R4, R2, 0x4, RZ ;  /* 0x0000000402047824 */ /* 0x000fc600078e00ff */
[----:B------:R-:W-:Y:S02]  /*03b0*/  SHF.L.U64.HI R0, R2, 0x2, R3 ;  /* 0x0000000202007819 */ /* 0x000fe40000010203 */
[----:B------:R-:W-:Y:S02]  /*03c0*/  IADD3 R2, P0, R4, UR6, RZ ;  /* 0x0000000604027c10 */ /* 0x000fe4000ff1e0ff */
[----:B------:R-:W-:Y:S02]  /*03d0*/  IADD3 R4, P2, R4, UR8, RZ ;  /* 0x0000000804047c10 */ /* 0x000fe4000ff5e0ff */
[----:B------:R-:W-:Y:S02]  /*03e0*/  IADD3.X R3, R0, UR7, RZ, P0, !PT ;  /* 0x0000000700037c10 */ /* 0x000fe400087fe4ff */
[----:B------:R-:W-:-:S03]  /*03f0*/  IADD3.X R5, R0, UR9, RZ, P2, !PT ;  /* 0x0000000900057c10 */ /* 0x000fc600097fe4ff */
[----:B------:R-:W2:Y:S04]  /*0400*/  @!P1 LDG.E.EL R21, desc[UR4][R2.64] ;  /* 0x0000000402159981 */ /* 0x000ea8000c2e1900 */
[----:B------:R-:W3:Y:S04]  /*0410*/  @!P1 LDG.E.EL R11, desc[UR4][R4.64] ;  /* 0x00000004040b9981 */ /* 0x000ee8000c2e1900 */
[----:B------:R-:W4:Y:S04]  /*0420*/  @!P1 LDG.E.EL R13, desc[UR4][R2.64] ;  /* 0x00000004020d9981 */ /* 0x000f28000c2e1900 */
[----:B------:R-:W4:Y:S01]  /*0430*/  @!P1 LDG.E.EL R7, desc[UR4][R4.64] ;  /* 0x0000000404079981 */ /* 0x000f22000c2e1900 */
[----:B------:R-:W-:-:S04]  /*0440*/  IADD3 R18, P0, R18, 0x1, RZ ;  /* 0x0000000112127810 */ /* 0x000fc80007f1e0ff */
[----:B------:R-:W-:-:S06]  /*0450*/  IADD3.X R19, RZ, R9, RZ, P0, !PT ;  /* 0x00000009ff137210 */ /* 0x000fcc00007fe4ff */
[----:B------:R-:W1:Y:S02]  /*0460*/  I2F.S64 R19, R18 ;  /* 0x0000001200137312 */ /* 0x000e640000301400 */
[C---:B-1----:R-:W-:Y:S01]  /*0470*/  FSETP.GEU.AND P2, PT, |R19|.reuse, 1.175494350822287508e-38, PT ;  /* 0x008000001300780b */ /* 0x042fe20003f4e200 */
[C---:B------:R-:W-:Y:S01]  /*0480*/  FMUL R0, R19.reuse, 0.25 ;  /* 0x3e80000013007820 */ /* 0x040fe20000400000 */
[----:B------:R-:W-:-:S04]  /*0490*/  FSETP.GT.AND P0, PT, |R19|, 8.50705917302346158658e+37, PT ;  /* 0x7e8000001300780b */ /* 0x000fc80003f04200 */
[----:B------:R-:W-:-:S07]  /*04a0*/  FSEL R0, R0, R19, P0 ;  /* 0x0000001300007208 */ /* 0x000fce0000000000 */
[----:B------:R-:W-:-:S06]  /*04b0*/  @!P2 FMUL R0, R0, 16777216 ;  /* 0x4b8000000000a820 */ /* 0x000fcc0000400000 */
[----:B------:R-:W1:Y:S01]  /*04c0*/  MUFU.RCP R0, R0 ;  /* 0x0000000000007308 */ /* 0x000e620000001000 */
[----:B--2---:R-:W-:Y:S01]  /*04d0*/  @P0 FMUL R21, R21, 0.25 ;  /* 0x3e80000015150820 */ /* 0x004fe20000400000 */
[----:B---3--:R-:W-:-:S03]  /*04e0*/  @P0 FMUL R11, R11, 0.25 ;  /* 0x3e8000000b0b0820 */ /* 0x008fc60000400000 */
[----:B------:R-:W-:Y:S01]  /*04f0*/  @!P2 FMUL R21, R21, 16777216 ;  /* 0x4b8000001515a820 */ /* 0x000fe20000400000 */
[----:B------:R-:W-:Y:S01]  /*0500*/  @!P2 FMUL R11, R11, 16777216 ;  /* 0x4b8000000b0ba820 */ /* 0x000fe20000400000 */
[----:B----4-:R-:W-:Y:S02]  /*0510*/  @P0 FMUL R13, R13, 0.25 ;  /* 0x3e8000000d0d0820 */ /* 0x010fe40000400000 */
[C---:B-1----:R-:W-:Y:S01]  /*0520*/  FMUL R21, R0.reuse, R21 ;  /* 0x0000001500157220 */ /* 0x042fe20000400000 */
[----:B------:R-:W-:Y:S01]  /*0530*/  @P0 FMUL R7, R7, 0.25 ;  /* 0x3e80000007070820 */ /* 0x000fe20000400000 */
[C---:B------:R-:W-:Y:S01]  /*0540*/  FMUL R2, R0.reuse, R11 ;  /* 0x0000000b00027220 */ /* 0x040fe20000400000 */
[----:B------:R-:W-:Y:S02]  /*0550*/  @!P2 FMUL R13, R13, 16777216 ;  /* 0x4b8000000d0da820 */ /* 0x000fe40000400000 */
[----:B------:R-:W-:Y:S01]  /*0560*/  @!P2 FMUL R7, R7, 16777216 ;  /* 0x4b8000000707a820 */ /* 0x000fe20000400000 */
[----:B------:R-:W-:Y:S01]  /*0570*/  FFMA R2, -R21, R21, R2 ;  /* 0x0000001515027223 */ /* 0x000fe20000000102 */
[----:B------:R-:W-:-:S02]  /*0580*/  FMUL R4, R0, R13 ;  /* 0x0000000d00047220 */ /* 0x000fc40000400000 */
[----:B------:R-:W-:Y:S01]  /*0590*/  FMUL R3, R0, R7 ;  /* 0x0000000700037220 */ /* 0x000fe20000400000 */
[----:B------:R-:W-:-:S03]  /*05a0*/  FFMA R5, R19, -R2, 1 ;  /* 0x3f80000013057423 */ /* 0x000fc60000000802 */
[----:B------:R-:W-:Y:S01]  /*05b0*/  FFMA R3, -R4, R4, R3 ;  /* 0x0000000404037223 */ /* 0x000fe20000000103 */
[----:B------:R-:W-:-:S03]  /*05c0*/  @P0 FMUL R5, R5, 0.25 ;  /* 0x3e80000005050820 */ /* 0x000fc60000400000 */
[----:B------:R-:W-:Y:S01]  /*05d0*/  FFMA R3, R19, -R3, 1 ;  /* 0x3f80000013037423 */ /* 0x000fe20000000803 */
[----:B------:R-:W-:-:S03]  /*05e0*/  @!P2 FMUL R5, R5, 16777216 ;  /* 0x4b8000000505a820 */ /* 0x000fc60000400000 */
[----:B------:R-:W-:Y:S01]  /*05f0*/  @P0 FMUL R3, R3, 0.25 ;  /* 0x3e80000003030820 */ /* 0x000fe20000400000 */
[----:B------:R-:W-:-:S03]  /*0600*/  FMUL R5, R0, R5 ;  /* 0x0000000500057220 */ /* 0x000fc60000400000 */
[----:B------:R-:W-:Y:S02]  /*0610*/  @!P2 FMUL R3, R3, 16777216 ;  /* 0x4b8000000303a820 */ /* 0x000fe40000400000 */
[C---:B------:R-:W-:Y:S02]  /*0620*/  FSETP.GTU.AND P0, PT, R5.reuse, RZ, PT ;  /* 0x000000ff0500720b */ /* 0x040fe40003f0c000 */
[----:B------:R-:W-:Y:S02]  /*0630*/  FMUL R0, R0, R3 ;  /* 0x0000000300007220 */ /* 0x000fe40000400000 */
[----:B------:R-:W-:-:S03]  /*0640*/  FSEL R5, R5, RZ, P0 ;  /* 0x000000ff05057208 */ /* 0x000fc60000000000 */
[----:B------:R-:W-:-:S03]  /*0650*/  FSETP.GTU.AND P0, PT, R0, RZ, PT ;  /* 0x000000ff0000720b */ /* 0x000fc60003f0c000 */
[----:B------:R-:W1:Y:S01]  /*0660*/  MUFU.SQRT R5, R5 ;  /* 0x0000000500057308 */ /* 0x000e620000002000 */
[----:B------:R-:W-:-:S07]  /*0670*/  FSEL R0, R0, RZ, P0 ;  /* 0x000000ff00007208 */ /* 0x000fce0000000000 */
[----:B------:R-:W2:Y:S01]  /*0680*/  MUFU.SQRT R0, R0 ;  /* 0x0000000000007308 */ /* 0x000ea20000002000 */
[----:B-1----:R-:W-:-:S04]  /*0690*/  FADD R3, R21, -R5 ;  /* 0x8000000515037221 */ /* 0x002fc80000000000 */
[----:B-----5:R-:W-:Y:S01]  /*06a0*/  FADD R3, -R3, R14 ;  /* 0x0000000e03037221 */ /* 0x020fe20000000100 */
[----:B--2---:R-:W-:-:S04]  /*06b0*/  FADD R2, R4, -R0 ;  /* 0x8000000004027221 */ /* 0x004fc80000000000 */
[----:B------:R-:W-:Y:S01]  /*06c0*/  FSETP.GTU.AND P0, PT, R3, RZ, PT ;  /* 0x000000ff0300720b */ /* 0x000fe20003f0c000 */
[----:B------:R-:W-:-:S03]  /*06d0*/  FADD R2, -R2, R15 ;  /* 0x0000000f02027221 */ /* 0x000fc60000000100 */
[----:B------:R-:W-:Y:S02]  /*06e0*/  FSEL R3, R3, RZ, P0 ;  /* 0x000000ff03037208 */ /* 0x000fe40000000000 */
[----:B------:R-:W-:-:S03]  /*06f0*/  FSETP.GTU.AND P2, PT, R2, RZ, PT ;  /* 0x000000ff0200720b */ /* 0x000fc60003f4c000 */
[----:B------:R-:W-:Y:S01]  /*0700*/  FMUL R4, R3, R3 ;  /* 0x0000000303047220 */ /* 0x000fe20000400000 */
[----:B------:R-:W-:-:S05]  /*0710*/  FSEL R2, R2, RZ, P2 ;  /* 0x000000ff02027208 */ /* 0x000fca0001000000 */
[----:B------:R-:W-:Y:S01]  /*0720*/  FMUL R5, R2, R2 ;  /* 0x0000000202057220 */ /* 0x000fe20000400000 */
[----:B------:R-:W-:Y:S06]  /*0730*/  @P1 EXIT ;  /* 0x000000000000194d */ /* 0x000fec0003800000 */
[----:B------:R-:W-:Y:S01]  /*0740*/  STG.E.64 desc[UR4][R16.64], R4 ;  /* 0x0000000410007986 */ /* 0x000fe2000c101b04 */
[----:B------:R-:W-:Y:S05]  /*0750*/  EXIT ;  /* 0x000000000000794d */ /* 0x000fea0003800000 */
.L_x_1:
[----:B------:R-:W-:-:S00]  /*0760*/  BRA `(.L_x_1) ;  /* 0xfffffffc00fc7947 */ /* 0x000fc0000383ffff */
[----:B------:R-:W-:-:S00]  /*0770*/  NOP ;  /* 0x0000000000007918 */ /* 0x000fc00000000000 */
        /* <DEDUP_REMOVED lines=8> */
.L_x_2:


//--------------------- .nv.global.init           --------------------------
	.section	.nv.global.init,"aw",@progbits
.nv.global.init:
	.type		assertFunc_0,@object
	.size		assertFunc_0,(_$_str - assertFunc_0)
assertFunc_0:
        /*0000*/ 	.byte	0x75, 0x6e, 0x6b, 0x6e, 0x6f, 0x77, 0x6e, 0x00
	.type		_$_str,@object
	.size		_$_str,(_$_str_$_2 - _$_str)
_$_str:
        /*0008*/ 	.byte	0x5f, 0x5f, 0x43, 0x55, 0x44, 0x41, 0x5f, 0x46, 0x54, 0x5a, 0x00
	.type		_$_str_$_2,@object
	.size		_$_str_$_2,(assertMessage_0 - _$_str_$_2)
_$_str_$_2:
        /*0013*/ 	.byte	0x5f, 0x5f, 0x43, 0x55, 0x44, 0x41, 0x5f, 0x50, 0x52, 0x45, 0x43, 0x5f, 0x53, 0x51, 0x52, 0x54
        /*0023*/ 	.byte	0x00
	.type		assertMessage_0,@object
	.size		assertMessage_0,(assertFile_0 - assertMessage_0)
assertMessage_0:
        /*0024*/ 	.byte	0x69, 0x6e, 0x64, 0x65, 0x78, 0x20, 0x6f, 0x75, 0x74, 0x20, 0x6f, 0x66, 0x20, 0x62, 0x6f, 0x75
        /*0034*/ 	.byte	0x6e, 0x64, 0x73, 0x3a, 0x20, 0x30, 0x20, 0x3c, 0x3d, 0x20, 0x74, 0x6d, 0x70, 0x37, 0x20, 0x3c
        /*0044*/ 	.byte	0x20, 0x34, 0x00
	.type		assertFile_0,@object
	.size		assertFile_0,(.L_1 - assertFile_0)
assertFile_0:
        /*0047*/ 	.byte	0x69, 0x6e, 0x64, 0x75, 0x63, 0x74, 0x6f, 0x72, 0x5f, 0x63, 0x61, 0x63, 0x68, 0x65, 0x2f, 0x77
        /*0057*/ 	.byte	0x63, 0x2f, 0x63, 0x77, 0x63, 0x70, 0x77, 0x34, 0x76, 0x61, 0x71, 0x66, 0x33, 0x70, 0x37, 0x6c
        /*0067*/ 	.byte	0x78, 0x32, 0x35, 0x6a, 0x32, 0x6f, 0x78, 0x61, 0x7a, 0x68, 0x70, 0x70, 0x73, 0x63, 0x65, 0x76
        /*0077*/ 	.byte	0x77, 0x70, 0x34, 0x64, 0x69, 0x62, 0x62, 0x37, 0x78, 0x6d, 0x74, 0x35, 0x6a, 0x69, 0x70, 0x6a
        /*0087*/ 	.byte	0x7a, 0x73, 0x61, 0x72, 0x64, 0x6d, 0x2e, 0x70, 0x79, 0x00
.L_1:


//--------------------- .nv.constant0.triton_poi_fused_clamp_div_gather_mul_pow_rsub_sqrt_sub_2 --------------------------
	.section	.nv.constant0.triton_poi_fused_clamp_div_gather_mul_pow_rsub_sqrt_sub_2,"a",@progbits
	.sectionflags	@""
	.align	4
.nv.constant0.triton_poi_fused_clamp_div_gather_mul_pow_rsub_sqrt_sub_2:
	.zero		564


//--------------------- SYMBOLS --------------------------

	.type		__assertfail,@function
